//
// Generated by NVIDIA NVVM Compiler
//
// Compiler Build ID: CL-36424714
// Cuda compilation tools, release 13.0, V13.0.88
// Based on NVVM 20.0.0
//

.version 9.0
.target sm_100
.address_size 64

	// .globl	_Z19preprocessFirstPassPiiiii

.visible .entry _Z19preprocessFirstPassPiiiii(
	.param .u64 .ptr .align 1 _Z19preprocessFirstPassPiiiii_param_0,
	.param .u32 _Z19preprocessFirstPassPiiiii_param_1,
	.param .u32 _Z19preprocessFirstPassPiiiii_param_2,
	.param .u32 _Z19preprocessFirstPassPiiiii_param_3,
	.param .u32 _Z19preprocessFirstPassPiiiii_param_4
)
{
	.reg .pred 	%p<6>;
	.reg .b32 	%r<23>;
	.reg .b64 	%rd<5>;

	ld.param.u64 	%rd2, [_Z19preprocessFirstPassPiiiii_param_0];
	ld.param.u32 	%r4, [_Z19preprocessFirstPassPiiiii_param_1];
	ld.param.u32 	%r5, [_Z19preprocessFirstPassPiiiii_param_2];
	ld.param.u32 	%r6, [_Z19preprocessFirstPassPiiiii_param_3];
	ld.param.u32 	%r7, [_Z19preprocessFirstPassPiiiii_param_4];
	mov.u32 	%r9, %ctaid.x;
	mov.u32 	%r10, %ntid.x;
	mov.u32 	%r11, %tid.x;
	mad.lo.s32 	%r12, %r9, %r10, %r11;
	add.s32 	%r1, %r12, 1;
	mov.u32 	%r13, %ctaid.y;
	mov.u32 	%r14, %ntid.y;
	mov.u32 	%r15, %tid.y;
	mad.lo.s32 	%r16, %r13, %r14, %r15;
	setp.ge.s32 	%p1, %r1, %r6;
	add.s32 	%r17, %r7, -1;
	setp.ge.s32 	%p2, %r16, %r17;
	or.pred  	%p3, %p1, %p2;
	@%p3 bra 	$L__BB0_6;
	cvta.to.global.u64 	%rd3, %rd2;
	mad.lo.s32 	%r18, %r6, %r16, %r6;
	add.s32 	%r19, %r18, %r1;
	mul.wide.s32 	%rd4, %r19, 4;
	add.s64 	%rd1, %rd3, %rd4;
	ld.global.u32 	%r3, [%rd1];
	setp.le.s32 	%p4, %r3, %r4;
	@%p4 bra 	$L__BB0_5;
	setp.le.s32 	%p5, %r3, %r5;
	@%p5 bra 	$L__BB0_4;
	mov.b32 	%r22, -2;
	st.global.u32 	[%rd1], %r22;
	bra.uni 	$L__BB0_6;
$L__BB0_4:
	mov.b32 	%r21, -1;
	st.global.u32 	[%rd1], %r21;
	bra.uni 	$L__BB0_6;
$L__BB0_5:
	mov.b32 	%r20, 0;
	st.global.u32 	[%rd1], %r20;
$L__BB0_6:
	ret;

}


// ===== COMPILED SASS (sm_100) =====

	.target	sm_100

	.elftype	@"ET_EXEC"


//--------------------- .note.nv.tkinfo           --------------------------
	.section	.note.nv.tkinfo,"",@"SHT_NOTE"
	.sectionflags	@"SHF_NOTE_NV_TKINFO"
	.tkinfo
        /*0018*/ 	.word	0x00000002
        /*0030*/ 	.string	""
        /*0030*/ 	.string	"ptxas"
        /*0030*/ 	.string	"Cuda compilation tools, release 13.0, V13.0.88"
        /*0030*/ 	.string	"Build cuda_13.0.r13.0/compiler.36424714_0"
        /*0030*/ 	.string	"-arch sm_100 -m 64 "



//--------------------- .note.nv.cuinfo           --------------------------
	.section	.note.nv.cuinfo,"",@"SHT_NOTE"
	.sectionflags	@"SHF_NOTE_NV_CUINFO"
        /*0018*/ 	.short	0x0002
        /*001a*/ 	.short	0x0064
        /*001c*/ 	.short	0x0082
	.zero		2


//--------------------- .nv.info                  --------------------------
	.section	.nv.info,"",@"SHT_CUDA_INFO"
	.align	4


	//----- nvinfo : EIATTR_REGCOUNT
	.align		4
        /*0000*/ 	.byte	0x04, 0x2f
        /*0002*/ 	.short	(.L_1 - .L_0)
	.align		4
.L_0:
        /*0004*/ 	.word	index@(_Z19preprocessFirstPassPiiiii)
        /*0008*/ 	.word	0x0000000a


	//----- nvinfo : EIATTR_FRAME_SIZE
	.align		4
.L_1:
        /*000c*/ 	.byte	0x04, 0x11
        /*000e*/ 	.short	(.L_3 - .L_2)
	.align		4
.L_2:
        /*0010*/ 	.word	index@(_Z19preprocessFirstPassPiiiii)
        /*0014*/ 	.word	0x00000000


	//----- nvinfo : EIATTR_MIN_STACK_SIZE
	.align		4
.L_3:
        /*0018*/ 	.byte	0x04, 0x12
        /*001a*/ 	.short	(.L_5 - .L_4)
	.align		4
.L_4:
        /*001c*/ 	.word	index@(_Z19preprocessFirstPassPiiiii)
        /*0020*/ 	.word	0x00000000
.L_5:


//--------------------- .nv.compat                --------------------------
	.section	.nv.compat,"",@"SHT_CUDA_COMPAT_INFO"
	.align	4
        /*0000*/ 	.byte	0x02, 0x09, 0x00, 0x00, 0x02, 0x02, 0x01, 0x00, 0x02, 0x05, 0x05, 0x00, 0x03, 0x07, 0x01, 0x01
        /*0010*/ 	.byte	0x02, 0x03, 0x00, 0x00, 0x02, 0x06, 0x01, 0x00, 0x04, 0x0b, 0x08, 0x00, 0x09, 0x00, 0x00, 0x00
        /*0020*/ 	.byte	0x00, 0x00, 0x00, 0x00


//--------------------- .nv.info._Z19preprocessFirstPassPiiiii --------------------------
	.section	.nv.info._Z19preprocessFirstPassPiiiii,"",@"SHT_CUDA_INFO"
	.sectionflags	@""
	.align	4


	//----- nvinfo : EIATTR_CUDA_API_VERSION
	.align		4
        /*0000*/ 	.byte	0x04, 0x37
        /*0002*/ 	.short	(.L_7 - .L_6)
.L_6:
        /*0004*/ 	.word	0x00000082


	//----- nvinfo : EIATTR_KPARAM_INFO
	.align		4
.L_7:
        /*0008*/ 	.byte	0x04, 0x17
        /*000a*/ 	.short	(.L_9 - .L_8)
.L_8:
        /*000c*/ 	.word	0x00000000
        /*0010*/ 	.short	0x0004
        /*0012*/ 	.short	0x0014
        /*0014*/ 	.byte	0x00, 0xf0, 0x11, 0x00


	//----- nvinfo : EIATTR_KPARAM_INFO
	.align		4
.L_9:
        /*0018*/ 	.byte	0x04, 0x17
        /*001a*/ 	.short	(.L_11 - .L_10)
.L_10:
        /*001c*/ 	.word	0x00000000
        /*0020*/ 	.short	0x0003
        /*0022*/ 	.short	0x0010
        /*0024*/ 	.byte	0x00, 0xf0, 0x11, 0x00


	//----- nvinfo : EIATTR_KPARAM_INFO
	.align		4
.L_11:
        /*0028*/ 	.byte	0x04, 0x17
        /*002a*/ 	.short	(.L_13 - .L_12)
.L_12:
        /*002c*/ 	.word	0x00000000
        /*0030*/ 	.short	0x0002
        /*0032*/ 	.short	0x000c
        /*0034*/ 	.byte	0x00, 0xf0, 0x11, 0x00


	//----- nvinfo : EIATTR_KPARAM_INFO
	.align		4
.L_13:
        /*0038*/ 	.byte	0x04, 0x17
        /*003a*/ 	.short	(.L_15 - .L_14)
.L_14:
        /*003c*/ 	.word	0x00000000
        /*0040*/ 	.short	0x0001
        /*0042*/ 	.short	0x0008
        /*0044*/ 	.byte	0x00, 0xf0, 0x11, 0x00


	//----- nvinfo : EIATTR_KPARAM_INFO
	.align		4
.L_15:
        /*0048*/ 	.byte	0x04, 0x17
        /*004a*/ 	.short	(.L_17 - .L_16)
.L_16:
        /*004c*/ 	.word	0x00000000
        /*0050*/ 	.short	0x0000
        /*0052*/ 	.short	0x0000
        /*0054*/ 	.byte	0x00, 0xf5, 0x21, 0x00


	//----- nvinfo : EIATTR_SPARSE_MMA_MASK
	.align		4
.L_17:
        /*0058*/ 	.byte	0x03, 0x50
        /*005a*/ 	.short	0x0000


	//----- nvinfo : EIATTR_MAXREG_COUNT
	.align		4
        /*005c*/ 	.byte	0x03, 0x1b
        /*005e*/ 	.short	0x00ff


	//----- nvinfo : EIATTR_MERCURY_ISA_VERSION
	.align		4
        /*0060*/ 	.byte	0x03, 0x5f
        /*0062*/ 	.short	0x0101


	//----- nvinfo : EIATTR_VRC_CTA_INIT_COUNT
	.align		4
        /*0064*/ 	.byte	0x02, 0x4a
	.zero		1
	.zero		1


	//----- nvinfo : EIATTR_EXIT_INSTR_OFFSETS
	.align		4
        /*0068*/ 	.byte	0x04, 0x1c
        /*006a*/ 	.short	(.L_19 - .L_18)


	//   ....[0]....
.L_18:
        /*006c*/ 	.word	0x000000e0


	//   ....[1]....
        /*0070*/ 	.word	0x000001c0


	//   ....[2]....
        /*0074*/ 	.word	0x000001f0


	//   ....[3]....
        /*0078*/ 	.word	0x00000210


	//----- nvinfo : EIATTR_CRS_STACK_SIZE
	.align		4
.L_19:
        /*007c*/ 	.byte	0x04, 0x1e
        /*007e*/ 	.short	(.L_21 - .L_20)
.L_20:
        /*0080*/ 	.word	0x00000000


	//----- nvinfo : EIATTR_CBANK_PARAM_SIZE
	.align		4
.L_21:
        /*0084*/ 	.byte	0x03, 0x19
        /*0086*/ 	.short	0x0018


	//----- nvinfo : EIATTR_PARAM_CBANK
	.align		4
        /*0088*/ 	.byte	0x04, 0x0a
        /*008a*/ 	.short	(.L_23 - .L_22)
	.align		4
.L_22:
        /*008c*/ 	.word	index@(.nv.constant0._Z19preprocessFirstPassPiiiii)
        /*0090*/ 	.short	0x0380
        /*0092*/ 	.short	0x0018


	//----- nvinfo : EIATTR_SW_WAR
	.align		4
.L_23:
        /*0094*/ 	.byte	0x04, 0x36
        /*0096*/ 	.short	(.L_25 - .L_24)
.L_24:
        /*0098*/ 	.word	0x00000008
.L_25:


//--------------------- .nv.callgraph             --------------------------
	.section	.nv.callgraph,"",@"SHT_CUDA_CALLGRAPH"
	.align	4
	.sectionentsize	8
	.align		4
        /*0000*/ 	.word	0x00000000
	.align		4
        /*0004*/ 	.word	0xffffffff
	.align		4
        /*0008*/ 	.word	0x00000000
	.align		4
        /*000c*/ 	.word	0xfffffffe
	.align		4
        /*0010*/ 	.word	0x00000000
	.align		4
        /*0014*/ 	.word	0xfffffffd
	.align		4
        /*0018*/ 	.word	0x00000000
	.align		4
        /*001c*/ 	.word	0xfffffffc


//--------------------- .text._Z19preprocessFirstPassPiiiii --------------------------
	.section	.text._Z19preprocessFirstPassPiiiii,"ax",@progbits
	.align	128
        .global         _Z19preprocessFirstPassPiiiii
        .type           _Z19preprocessFirstPassPiiiii,@function
        .size           _Z19preprocessFirstPassPiiiii,(.L_x_2 - _Z19preprocessFirstPassPiiiii)
        .other          _Z19preprocessFirstPassPiiiii,@"STO_CUDA_ENTRY STV_DEFAULT"
_Z19preprocessFirstPassPiiiii:
.text._Z19preprocessFirstPassPiiiii:
[----:B------:R-:W-:Y:S01]  /*0000*/  LDC R1, c[0x0][0x37c] ;  /* 0x0000df00ff017b82 */ /* 0x000fe20000000800 */
[----:B------:R-:W0:Y:S07]  /*0010*/  S2R R3, SR_TID.X ;  /* 0x0000000000037919 */ /* 0x000e2e0000002100 */
[----:B------:R-:W0:Y:S01]  /*0020*/  LDC R0, c[0x0][0x360] ;  /* 0x0000d800ff007b82 */ /* 0x000e220000000800 */
[----:B------:R-:W1:Y:S07]  /*0030*/  S2R R2, SR_TID.Y ;  /* 0x0000000000027919 */ /* 0x000e6e0000002200 */
[----:B------:R-:W0:Y:S08]  /*0040*/  S2UR UR4, SR_CTAID.X ;  /* 0x00000000000479c3 */ /* 0x000e300000002500 */
[----:B------:R-:W1:Y:S08]  /*0050*/  S2UR UR5, SR_CTAID.Y ;  /* 0x00000000000579c3 */ /* 0x000e700000002600 */
[----:B------:R-:W1:Y:S08]  /*0060*/  LDC R7, c[0x0][0x364] ;  /* 0x0000d900ff077b82 */ /* 0x000e700000000800 */
[----:B------:R-:W2:Y:S01]  /*0070*/  LDC.64 R4, c[0x0][0x390] ;  /* 0x0000e400ff047b82 */ /* 0x000ea20000000a00 */
[----:B0-----:R-:W-:-:S02]  /*0080*/  IMAD R0, R0, UR4, R3 ;  /* 0x0000000400007c24 */ /* 0x001fc4000f8e0203 */
[----:B-1----:R-:W-:Y:S01]  /*0090*/  IMAD R7, R7, UR5, R2 ;  /* 0x0000000507077c24 */ /* 0x002fe2000f8e0202 */
[----:B--2---:R-:W-:Y:S02]  /*00a0*/  IADD3 R2, PT, PT, R5, -0x1, RZ ;  /* 0xffffffff05027810 */ /* 0x004fe40007ffe0ff */
[----:B------:R-:W-:Y:S02]  /*00b0*/  IADD3 R5, PT, PT, R0, 0x1, RZ ;  /* 0x0000000100057810 */ /* 0x000fe40007ffe0ff */
[----:B------:R-:W-:-:S04]  /*00c0*/  ISETP.GE.AND P0, PT, R7, R2, PT ;  /* 0x000000020700720c */ /* 0x000fc80003f06270 */
[----:B------:R-:W-:-:S13]  /*00d0*/  ISETP.GE.OR P0, PT, R5, R4, P0 ;  /* 0x000000040500720c */ /* 0x000fda0000706670 */
[----:B------:R-:W-:Y:S05]  /*00e0*/  @P0 EXIT ;  /* 0x000000000000094d */ /* 0x000fea0003800000 */
[----:B------:R-:W0:Y:S01]  /*00f0*/  LDC.64 R2, c[0x0][0x380] ;  /* 0x0000e000ff027b82 */ /* 0x000e220000000a00 */
[----:B------:R-:W1:Y:S01]  /*0100*/  LDCU.64 UR4, c[0x0][0x358] ;  /* 0x00006b00ff0477ac */ /* 0x000e620008000a00 */
[----:B------:R-:W-:Y:S01]  /*0110*/  IMAD R0, R7, R4, R4 ;  /* 0x0000000407007224 */ /* 0x000fe200078e0204 */
[----:B------:R-:W2:Y:S03]  /*0120*/  LDCU UR6, c[0x0][0x388] ;  /* 0x00007100ff0677ac */ /* 0x000ea60008000800 */
[----:B------:R-:W-:-:S04]  /*0130*/  IMAD.IADD R5, R5, 0x1, R0 ;  /* 0x0000000105057824 */ /* 0x000fc800078e0200 */
[----:B0-----:R-:W-:-:S05]  /*0140*/  IMAD.WIDE R2, R5, 0x4, R2 ;  /* 0x0000000405027825 */ /* 0x001fca00078e0202 */
[----:B-1----:R-:W2:Y:S02]  /*0150*/  LDG.E R0, desc[UR4][R2.64] ;  /* 0x0000000402007981 */ /* 0x002ea4000c1e1900 */
[----:B--2---:R-:W-:-:S13]  /*0160*/  ISETP.GT.AND P0, PT, R0, UR6, PT ;  /* 0x0000000600007c0c */ /* 0x004fda000bf04270 */
[----:B------:R-:W-:Y:S05]  /*0170*/  @!P0 BRA `(.L_x_0) ;  /* 0x0000000000208947 */ /* 0x000fea0003800000 */
[----:B------:R-:W0:Y:S02]  /*0180*/  LDCU UR6, c[0x0][0x38c] ;  /* 0x00007180ff0677ac */ /* 0x000e240008000800 */
[----:B0-----:R-:W-:-:S13]  /*0190*/  ISETP.GT.AND P0, PT, R0, UR6, PT ;  /* 0x0000000600007c0c */ /* 0x001fda000bf04270 */
[----:B------:R-:W-:-:S05]  /*01a0*/  @P0 MOV R5, 0xfffffffe ;  /* 0xfffffffe00050802 */ /* 0x000fca0000000f00 */
[----:B------:R0:W-:Y:S01]  /*01b0*/  @P0 STG.E desc[UR4][R2.64], R5 ;  /* 0x0000000502000986 */ /* 0x0001e2000c101904 */
[----:B------:R-:W-:Y:S05]  /*01c0*/  @P0 EXIT ;  /* 0x000000000000094d */ /* 0x000fea0003800000 */
[----:B0-----:R-:W-:-:S05]  /*01d0*/  IMAD.MOV.U32 R5, RZ, RZ, -0x1 ;  /* 0xffffffffff057424 */ /* 0x001fca00078e00ff */
[----:B------:R-:W-:Y:S01]  /*01e0*/  STG.E desc[UR4][R2.64], R5 ;  /* 0x0000000502007986 */ /* 0x000fe2000c101904 */
[----:B------:R-:W-:Y:S05]  /*01f0*/  EXIT ;  /* 0x000000000000794d */ /* 0x000fea0003800000 */
.L_x_0:
[----:B------:R-:W-:Y:S01]  /*0200*/  STG.E desc[UR4][R2.64], RZ ;  /* 0x000000ff02007986 */ /* 0x000fe2000c101904 */
[----:B------:R-:W-:Y:S05]  /*0210*/  EXIT ;  /* 0x000000000000794d */ /* 0x000fea0003800000 */
.L_x_1:
[----:B------:R-:W-:-:S00]  /*0220*/  BRA `(.L_x_1) ;  /* 0xfffffffc00fc7947 */ /* 0x000fc0000383ffff */
[----:B------:R-:W-:-:S00]  /*0230*/  NOP ;  /* 0x0000000000007918 */ /* 0x000fc00000000000 */
        /* <DEDUP_REMOVED lines=12> */
.L_x_2:


//--------------------- .nv.shared.reserved.0     --------------------------
	.section	.nv.shared.reserved.0,"aw",@nobits
	.weak		__nv_reservedSMEM_offset_0_alias
	.size		__nv_reservedSMEM_offset_0_alias, 0, 64
	.other		__nv_reservedSMEM_offset_0_alias,@"STO_CUDA_RESERVED_SHARED STV_DEFAULT"
__nv_reservedSMEM_offset_0_alias:
	.zero		0
	.zero		64


//--------------------- .nv.constant0._Z19preprocessFirstPassPiiiii --------------------------
	.section	.nv.constant0._Z19preprocessFirstPassPiiiii,"a",@progbits
	.sectionflags	@""
	.align	4
.nv.constant0._Z19preprocessFirstPassPiiiii:
	.zero		920


//--------------------- SYMBOLS --------------------------

	.type		.nv.reservedSmem.offset0,@object
	.size		.nv.reservedSmem.offset0,0x4
